//
// Generated by NVIDIA NVVM Compiler
//
// Compiler Build ID: CL-36424714
// Cuda compilation tools, release 13.0, V13.0.88
// Based on NVVM 20.0.0
//

.version 9.0
.target sm_100
.address_size 64

	// .globl	_Z13callOperationPiS_S_i
// _ZZ25callOperationSharedStaticPiS_S_iE3s_a has been demoted
// _ZZ25callOperationSharedStaticPiS_S_iE3s_b has been demoted
// _ZZ25callOperationSharedStaticPiS_S_iE3s_c has been demoted
.extern .shared .align 16 .b8 data[];

.visible .entry _Z13callOperationPiS_S_i(
	.param .u64 .ptr .align 1 _Z13callOperationPiS_S_i_param_0,
	.param .u64 .ptr .align 1 _Z13callOperationPiS_S_i_param_1,
	.param .u64 .ptr .align 1 _Z13callOperationPiS_S_i_param_2,
	.param .u32 _Z13callOperationPiS_S_i_param_3
)
{
	.reg .pred 	%p<3>;
	.reg .b32 	%r<8>;
	.reg .b64 	%rd<14>;

	ld.param.u64 	%rd2, [_Z13callOperationPiS_S_i_param_0];
	ld.param.u64 	%rd3, [_Z13callOperationPiS_S_i_param_1];
	ld.param.u64 	%rd4, [_Z13callOperationPiS_S_i_param_2];
	ld.param.u32 	%r4, [_Z13callOperationPiS_S_i_param_3];
	cvta.to.global.u64 	%rd1, %rd4;
	mov.u32 	%r5, %ntid.x;
	mov.u32 	%r6, %ctaid.x;
	mov.u32 	%r7, %tid.x;
	mad.lo.s32 	%r1, %r5, %r6, %r7;
	setp.ge.s32 	%p1, %r1, %r4;
	@%p1 bra 	$L__BB0_4;
	cvta.to.global.u64 	%rd5, %rd2;
	cvta.to.global.u64 	%rd6, %rd3;
	mul.wide.s32 	%rd7, %r1, 4;
	add.s64 	%rd8, %rd5, %rd7;
	ld.global.u32 	%r2, [%rd8];
	add.s64 	%rd9, %rd6, %rd7;
	ld.global.u32 	%r3, [%rd9];
	setp.gt.s32 	%p2, %r2, %r3;
	@%p2 bra 	$L__BB0_3;
	add.s64 	%rd11, %rd1, %rd7;
	st.global.u32 	[%rd11], %r2;
	bra.uni 	$L__BB0_4;
$L__BB0_3:
	add.s64 	%rd13, %rd1, %rd7;
	st.global.u32 	[%rd13], %r3;
$L__BB0_4:
	ret;

}
	// .globl	_Z25callOperationSharedStaticPiS_S_i
.visible .entry _Z25callOperationSharedStaticPiS_S_i(
	.param .u64 .ptr .align 1 _Z25callOperationSharedStaticPiS_S_i_param_0,
	.param .u64 .ptr .align 1 _Z25callOperationSharedStaticPiS_S_i_param_1,
	.param .u64 .ptr .align 1 _Z25callOperationSharedStaticPiS_S_i_param_2,
	.param .u32 _Z25callOperationSharedStaticPiS_S_i_param_3
)
{
	.reg .pred 	%p<2>;
	.reg .b32 	%r<16>;
	.reg .b64 	%rd<11>;
	// demoted variable
	.shared .align 4 .b8 _ZZ25callOperationSharedStaticPiS_S_iE3s_a[100];
	// demoted variable
	.shared .align 4 .b8 _ZZ25callOperationSharedStaticPiS_S_iE3s_b[100];
	// demoted variable
	.shared .align 4 .b8 _ZZ25callOperationSharedStaticPiS_S_iE3s_c[100];
	ld.param.u64 	%rd1, [_Z25callOperationSharedStaticPiS_S_i_param_0];
	ld.param.u64 	%rd2, [_Z25callOperationSharedStaticPiS_S_i_param_1];
	ld.param.u64 	%rd3, [_Z25callOperationSharedStaticPiS_S_i_param_2];
	ld.param.u32 	%r2, [_Z25callOperationSharedStaticPiS_S_i_param_3];
	mov.u32 	%r3, %ntid.x;
	mov.u32 	%r4, %ctaid.x;
	mov.u32 	%r5, %tid.x;
	mad.lo.s32 	%r1, %r3, %r4, %r5;
	setp.ge.s32 	%p1, %r1, %r2;
	@%p1 bra 	$L__BB1_2;
	cvta.to.global.u64 	%rd4, %rd3;
	cvta.to.global.u64 	%rd5, %rd1;
	cvta.to.global.u64 	%rd6, %rd2;
	mul.wide.s32 	%rd7, %r1, 4;
	add.s64 	%rd8, %rd5, %rd7;
	ld.global.u32 	%r6, [%rd8];
	shl.b32 	%r7, %r1, 2;
	mov.u32 	%r8, _ZZ25callOperationSharedStaticPiS_S_iE3s_a;
	add.s32 	%r9, %r8, %r7;
	st.shared.u32 	[%r9], %r6;
	add.s64 	%rd9, %rd6, %rd7;
	ld.global.u32 	%r10, [%rd9];
	mov.u32 	%r11, _ZZ25callOperationSharedStaticPiS_S_iE3s_b;
	add.s32 	%r12, %r11, %r7;
	st.shared.u32 	[%r12], %r10;
	min.s32 	%r13, %r6, %r10;
	mov.u32 	%r14, _ZZ25callOperationSharedStaticPiS_S_iE3s_c;
	add.s32 	%r15, %r14, %r7;
	st.shared.u32 	[%r15], %r13;
	add.s64 	%rd10, %rd4, %rd7;
	st.global.u32 	[%rd10], %r13;
$L__BB1_2:
	ret;

}
	// .globl	_Z26callOperationSharedDynamicPiS_S_i
.visible .entry _Z26callOperationSharedDynamicPiS_S_i(
	.param .u64 .ptr .align 1 _Z26callOperationSharedDynamicPiS_S_i_param_0,
	.param .u64 .ptr .align 1 _Z26callOperationSharedDynamicPiS_S_i_param_1,
	.param .u64 .ptr .align 1 _Z26callOperationSharedDynamicPiS_S_i_param_2,
	.param .u32 _Z26callOperationSharedDynamicPiS_S_i_param_3
)
{
	.reg .pred 	%p<2>;
	.reg .b32 	%r<12>;
	.reg .b64 	%rd<11>;

	ld.param.u64 	%rd1, [_Z26callOperationSharedDynamicPiS_S_i_param_0];
	ld.param.u64 	%rd2, [_Z26callOperationSharedDynamicPiS_S_i_param_1];
	ld.param.u64 	%rd3, [_Z26callOperationSharedDynamicPiS_S_i_param_2];
	ld.param.u32 	%r2, [_Z26callOperationSharedDynamicPiS_S_i_param_3];
	mov.u32 	%r3, %ntid.x;
	mov.u32 	%r4, %ctaid.x;
	mov.u32 	%r5, %tid.x;
	mad.lo.s32 	%r1, %r3, %r4, %r5;
	setp.ge.s32 	%p1, %r1, %r2;
	@%p1 bra 	$L__BB2_2;
	cvta.to.global.u64 	%rd4, %rd3;
	cvta.to.global.u64 	%rd5, %rd1;
	cvta.to.global.u64 	%rd6, %rd2;
	mul.wide.s32 	%rd7, %r1, 4;
	add.s64 	%rd8, %rd5, %rd7;
	ld.global.u32 	%r6, [%rd8];
	shl.b32 	%r7, %r1, 2;
	mov.u32 	%r8, data;
	add.s32 	%r9, %r8, %r7;
	st.shared.u32 	[%r9], %r6;
	add.s64 	%rd9, %rd6, %rd7;
	ld.global.u32 	%r10, [%rd9];
	st.shared.u32 	[%r9+100], %r10;
	min.s32 	%r11, %r6, %r10;
	st.shared.u32 	[%r9+200], %r11;
	add.s64 	%rd10, %rd4, %rd7;
	st.global.u32 	[%rd10], %r11;
$L__BB2_2:
	ret;

}


// ===== COMPILED SASS (sm_100) =====

	.target	sm_100

	.elftype	@"ET_EXEC"


//--------------------- .note.nv.tkinfo           --------------------------
	.section	.note.nv.tkinfo,"",@"SHT_NOTE"
	.sectionflags	@"SHF_NOTE_NV_TKINFO"
	.tkinfo
        /*0018*/ 	.word	0x00000002
        /*0030*/ 	.string	""
        /*0030*/ 	.string	"ptxas"
        /*0030*/ 	.string	"Cuda compilation tools, release 13.0, V13.0.88"
        /*0030*/ 	.string	"Build cuda_13.0.r13.0/compiler.36424714_0"
        /*0030*/ 	.string	"-arch sm_100 -m 64 "



//--------------------- .note.nv.cuinfo           --------------------------
	.section	.note.nv.cuinfo,"",@"SHT_NOTE"
	.sectionflags	@"SHF_NOTE_NV_CUINFO"
        /*0018*/ 	.short	0x0002
        /*001a*/ 	.short	0x0064
        /*001c*/ 	.short	0x0082
	.zero		2


//--------------------- .nv.info                  --------------------------
	.section	.nv.info,"",@"SHT_CUDA_INFO"
	.align	4


	//----- nvinfo : EIATTR_REGCOUNT
	.align		4
        /*0000*/ 	.byte	0x04, 0x2f
        /*0002*/ 	.short	(.L_1 - .L_0)
	.align		4
.L_0:
        /*0004*/ 	.word	index@(_Z13callOperationPiS_S_i)
        /*0008*/ 	.word	0x0000000c


	//----- nvinfo : EIATTR_FRAME_SIZE
	.align		4
.L_1:
        /*000c*/ 	.byte	0x04, 0x11
        /*000e*/ 	.short	(.L_3 - .L_2)
	.align		4
.L_2:
        /*0010*/ 	.word	index@(_Z13callOperationPiS_S_i)
        /*0014*/ 	.word	0x00000000


	//----- nvinfo : EIATTR_REGCOUNT
	.align		4
.L_3:
        /*0018*/ 	.byte	0x04, 0x2f
        /*001a*/ 	.short	(.L_5 - .L_4)
	.align		4
.L_4:
        /*001c*/ 	.word	index@(_Z25callOperationSharedStaticPiS_S_i)
        /*0020*/ 	.word	0x0000000e


	//----- nvinfo : EIATTR_FRAME_SIZE
	.align		4
.L_5:
        /*0024*/ 	.byte	0x04, 0x11
        /*0026*/ 	.short	(.L_7 - .L_6)
	.align		4
.L_6:
        /*0028*/ 	.word	index@(_Z25callOperationSharedStaticPiS_S_i)
        /*002c*/ 	.word	0x00000000


	//----- nvinfo : EIATTR_REGCOUNT
	.align		4
.L_7:
        /*0030*/ 	.byte	0x04, 0x2f
        /*0032*/ 	.short	(.L_9 - .L_8)
	.align		4
.L_8:
        /*0034*/ 	.word	index@(_Z26callOperationSharedDynamicPiS_S_i)
        /*0038*/ 	.word	0x0000000e


	//----- nvinfo : EIATTR_FRAME_SIZE
	.align		4
.L_9:
        /*003c*/ 	.byte	0x04, 0x11
        /*003e*/ 	.short	(.L_11 - .L_10)
	.align		4
.L_10:
        /*0040*/ 	.word	index@(_Z26callOperationSharedDynamicPiS_S_i)
        /*0044*/ 	.word	0x00000000


	//----- nvinfo : EIATTR_MIN_STACK_SIZE
	.align		4
.L_11:
        /*0048*/ 	.byte	0x04, 0x12
        /*004a*/ 	.short	(.L_13 - .L_12)
	.align		4
.L_12:
        /*004c*/ 	.word	index@(_Z26callOperationSharedDynamicPiS_S_i)
        /*0050*/ 	.word	0x00000000


	//----- nvinfo : EIATTR_MIN_STACK_SIZE
	.align		4
.L_13:
        /*0054*/ 	.byte	0x04, 0x12
        /*0056*/ 	.short	(.L_15 - .L_14)
	.align		4
.L_14:
        /*0058*/ 	.word	index@(_Z25callOperationSharedStaticPiS_S_i)
        /*005c*/ 	.word	0x00000000


	//----- nvinfo : EIATTR_MIN_STACK_SIZE
	.align		4
.L_15:
        /*0060*/ 	.byte	0x04, 0x12
        /*0062*/ 	.short	(.L_17 - .L_16)
	.align		4
.L_16:
        /*0064*/ 	.word	index@(_Z13callOperationPiS_S_i)
        /*0068*/ 	.word	0x00000000
.L_17:


//--------------------- .nv.compat                --------------------------
	.section	.nv.compat,"",@"SHT_CUDA_COMPAT_INFO"
	.align	4
        /*0000*/ 	.byte	0x02, 0x09, 0x00, 0x00, 0x02, 0x02, 0x01, 0x00, 0x02, 0x05, 0x05, 0x00, 0x03, 0x07, 0x01, 0x01
        /*0010*/ 	.byte	0x02, 0x03, 0x00, 0x00, 0x02, 0x06, 0x01, 0x00, 0x04, 0x0b, 0x08, 0x00, 0x09, 0x00, 0x00, 0x00
        /*0020*/ 	.byte	0x00, 0x00, 0x00, 0x00


//--------------------- .nv.info._Z26callOperationSharedDynamicPiS_S_i --------------------------
	.section	.nv.info._Z26callOperationSharedDynamicPiS_S_i,"",@"SHT_CUDA_INFO"
	.sectionflags	@""
	.align	4


	//----- nvinfo : EIATTR_CUDA_API_VERSION
	.align		4
        /*0000*/ 	.byte	0x04, 0x37
        /*0002*/ 	.short	(.L_19 - .L_18)
.L_18:
        /*0004*/ 	.word	0x00000082


	//----- nvinfo : EIATTR_KPARAM_INFO
	.align		4
.L_19:
        /*0008*/ 	.byte	0x04, 0x17
        /*000a*/ 	.short	(.L_21 - .L_20)
.L_20:
        /*000c*/ 	.word	0x00000000
        /*0010*/ 	.short	0x0003
        /*0012*/ 	.short	0x0018
        /*0014*/ 	.byte	0x00, 0xf0, 0x11, 0x00


	//----- nvinfo : EIATTR_KPARAM_INFO
	.align		4
.L_21:
        /*0018*/ 	.byte	0x04, 0x17
        /*001a*/ 	.short	(.L_23 - .L_22)
.L_22:
        /*001c*/ 	.word	0x00000000
        /*0020*/ 	.short	0x0002
        /*0022*/ 	.short	0x0010
        /*0024*/ 	.byte	0x00, 0xf5, 0x21, 0x00


	//----- nvinfo : EIATTR_KPARAM_INFO
	.align		4
.L_23:
        /*0028*/ 	.byte	0x04, 0x17
        /*002a*/ 	.short	(.L_25 - .L_24)
.L_24:
        /*002c*/ 	.word	0x00000000
        /*0030*/ 	.short	0x0001
        /*0032*/ 	.short	0x0008
        /*0034*/ 	.byte	0x00, 0xf5, 0x21, 0x00


	//----- nvinfo : EIATTR_KPARAM_INFO
	.align		4
.L_25:
        /*0038*/ 	.byte	0x04, 0x17
        /*003a*/ 	.short	(.L_27 - .L_26)
.L_26:
        /*003c*/ 	.word	0x00000000
        /*0040*/ 	.short	0x0000
        /*0042*/ 	.short	0x0000
        /*0044*/ 	.byte	0x00, 0xf5, 0x21, 0x00


	//----- nvinfo : EIATTR_SPARSE_MMA_MASK
	.align		4
.L_27:
        /*0048*/ 	.byte	0x03, 0x50
        /*004a*/ 	.short	0x0000


	//----- nvinfo : EIATTR_MAXREG_COUNT
	.align		4
        /*004c*/ 	.byte	0x03, 0x1b
        /*004e*/ 	.short	0x00ff


	//----- nvinfo : EIATTR_MERCURY_ISA_VERSION
	.align		4
        /*0050*/ 	.byte	0x03, 0x5f
        /*0052*/ 	.short	0x0101


	//----- nvinfo : EIATTR_VRC_CTA_INIT_COUNT
	.align		4
        /*0054*/ 	.byte	0x02, 0x4a
	.zero		1
	.zero		1


	//----- nvinfo : EIATTR_EXIT_INSTR_OFFSETS
	.align		4
        /*0058*/ 	.byte	0x04, 0x1c
        /*005a*/ 	.short	(.L_29 - .L_28)


	//   ....[0]....
.L_28:
        /*005c*/ 	.word	0x00000070


	//   ....[1]....
        /*0060*/ 	.word	0x000001a0


	//----- nvinfo : EIATTR_CBANK_PARAM_SIZE
	.align		4
.L_29:
        /*0064*/ 	.byte	0x03, 0x19
        /*0066*/ 	.short	0x001c


	//----- nvinfo : EIATTR_PARAM_CBANK
	.align		4
        /*0068*/ 	.byte	0x04, 0x0a
        /*006a*/ 	.short	(.L_31 - .L_30)
	.align		4
.L_30:
        /*006c*/ 	.word	index@(.nv.constant0._Z26callOperationSharedDynamicPiS_S_i)
        /*0070*/ 	.short	0x0380
        /*0072*/ 	.short	0x001c


	//----- nvinfo : EIATTR_SW_WAR
	.align		4
.L_31:
        /*0074*/ 	.byte	0x04, 0x36
        /*0076*/ 	.short	(.L_33 - .L_32)
.L_32:
        /*0078*/ 	.word	0x00000008
.L_33:


//--------------------- .nv.info._Z25callOperationSharedStaticPiS_S_i --------------------------
	.section	.nv.info._Z25callOperationSharedStaticPiS_S_i,"",@"SHT_CUDA_INFO"
	.sectionflags	@""
	.align	4


	//----- nvinfo : EIATTR_CUDA_API_VERSION
	.align		4
        /*0000*/ 	.byte	0x04, 0x37
        /*0002*/ 	.short	(.L_35 - .L_34)
.L_34:
        /*0004*/ 	.word	0x00000082


	//----- nvinfo : EIATTR_KPARAM_INFO
	.align		4
.L_35:
        /*0008*/ 	.byte	0x04, 0x17
        /*000a*/ 	.short	(.L_37 - .L_36)
.L_36:
        /*000c*/ 	.word	0x00000000
        /*0010*/ 	.short	0x0003
        /*0012*/ 	.short	0x0018
        /*0014*/ 	.byte	0x00, 0xf0, 0x11, 0x00


	//----- nvinfo : EIATTR_KPARAM_INFO
	.align		4
.L_37:
        /*0018*/ 	.byte	0x04, 0x17
        /*001a*/ 	.short	(.L_39 - .L_38)
.L_38:
        /*001c*/ 	.word	0x00000000
        /*0020*/ 	.short	0x0002
        /*0022*/ 	.short	0x0010
        /*0024*/ 	.byte	0x00, 0xf5, 0x21, 0x00


	//----- nvinfo : EIATTR_KPARAM_INFO
	.align		4
.L_39:
        /*0028*/ 	.byte	0x04, 0x17
        /*002a*/ 	.short	(.L_41 - .L_40)
.L_40:
        /*002c*/ 	.word	0x00000000
        /*0030*/ 	.short	0x0001
        /*0032*/ 	.short	0x0008
        /*0034*/ 	.byte	0x00, 0xf5, 0x21, 0x00


	//----- nvinfo : EIATTR_KPARAM_INFO
	.align		4
.L_41:
        /*0038*/ 	.byte	0x04, 0x17
        /*003a*/ 	.short	(.L_43 - .L_42)
.L_42:
        /*003c*/ 	.word	0x00000000
        /*0040*/ 	.short	0x0000
        /*0042*/ 	.short	0x0000
        /*0044*/ 	.byte	0x00, 0xf5, 0x21, 0x00


	//----- nvinfo : EIATTR_SPARSE_MMA_MASK
	.align		4
.L_43:
        /*0048*/ 	.byte	0x03, 0x50
        /*004a*/ 	.short	0x0000


	//----- nvinfo : EIATTR_MAXREG_COUNT
	.align		4
        /*004c*/ 	.byte	0x03, 0x1b
        /*004e*/ 	.short	0x00ff


	//----- nvinfo : EIATTR_MERCURY_ISA_VERSION
	.align		4
        /*0050*/ 	.byte	0x03, 0x5f
        /*0052*/ 	.short	0x0101


	//----- nvinfo : EIATTR_VRC_CTA_INIT_COUNT
	.align		4
        /*0054*/ 	.byte	0x02, 0x4a
	.zero		1
	.zero		1


	//----- nvinfo : EIATTR_EXIT_INSTR_OFFSETS
	.align		4
        /*0058*/ 	.byte	0x04, 0x1c
        /*005a*/ 	.short	(.L_45 - .L_44)


	//   ....[0]....
.L_44:
        /*005c*/ 	.word	0x00000070


	//   ....[1]....
        /*0060*/ 	.word	0x00000200


	//----- nvinfo : EIATTR_CBANK_PARAM_SIZE
	.align		4
.L_45:
        /*0064*/ 	.byte	0x03, 0x19
        /*0066*/ 	.short	0x001c


	//----- nvinfo : EIATTR_PARAM_CBANK
	.align		4
        /*0068*/ 	.byte	0x04, 0x0a
        /*006a*/ 	.short	(.L_47 - .L_46)
	.align		4
.L_46:
        /*006c*/ 	.word	index@(.nv.constant0._Z25callOperationSharedStaticPiS_S_i)
        /*0070*/ 	.short	0x0380
        /*0072*/ 	.short	0x001c


	//----- nvinfo : EIATTR_SW_WAR
	.align		4
.L_47:
        /*0074*/ 	.byte	0x04, 0x36
        /*0076*/ 	.short	(.L_49 - .L_48)
.L_48:
        /*0078*/ 	.word	0x00000008
.L_49:


//--------------------- .nv.info._Z13callOperationPiS_S_i --------------------------
	.section	.nv.info._Z13callOperationPiS_S_i,"",@"SHT_CUDA_INFO"
	.sectionflags	@""
	.align	4


	//----- nvinfo : EIATTR_CUDA_API_VERSION
	.align		4
        /*0000*/ 	.byte	0x04, 0x37
        /*0002*/ 	.short	(.L_51 - .L_50)
.L_50:
        /*0004*/ 	.word	0x00000082


	//----- nvinfo : EIATTR_KPARAM_INFO
	.align		4
.L_51:
        /*0008*/ 	.byte	0x04, 0x17
        /*000a*/ 	.short	(.L_53 - .L_52)
.L_52:
        /*000c*/ 	.word	0x00000000
        /*0010*/ 	.short	0x0003
        /*0012*/ 	.short	0x0018
        /*0014*/ 	.byte	0x00, 0xf0, 0x11, 0x00


	//----- nvinfo : EIATTR_KPARAM_INFO
	.align		4
.L_53:
        /*0018*/ 	.byte	0x04, 0x17
        /*001a*/ 	.short	(.L_55 - .L_54)
.L_54:
        /*001c*/ 	.word	0x00000000
        /*0020*/ 	.short	0x0002
        /*0022*/ 	.short	0x0010
        /*0024*/ 	.byte	0x00, 0xf5, 0x21, 0x00


	//----- nvinfo : EIATTR_KPARAM_INFO
	.align		4
.L_55:
        /*0028*/ 	.byte	0x04, 0x17
        /*002a*/ 	.short	(.L_57 - .L_56)
.L_56:
        /*002c*/ 	.word	0x00000000
        /*0030*/ 	.short	0x0001
        /*0032*/ 	.short	0x0008
        /*0034*/ 	.byte	0x00, 0xf5, 0x21, 0x00


	//----- nvinfo : EIATTR_KPARAM_INFO
	.align		4
.L_57:
        /*0038*/ 	.byte	0x04, 0x17
        /*003a*/ 	.short	(.L_59 - .L_58)
.L_58:
        /*003c*/ 	.word	0x00000000
        /*0040*/ 	.short	0x0000
        /*0042*/ 	.short	0x0000
        /*0044*/ 	.byte	0x00, 0xf5, 0x21, 0x00


	//----- nvinfo : EIATTR_SPARSE_MMA_MASK
	.align		4
.L_59:
        /*0048*/ 	.byte	0x03, 0x50
        /*004a*/ 	.short	0x0000


	//----- nvinfo : EIATTR_MAXREG_COUNT
	.align		4
        /*004c*/ 	.byte	0x03, 0x1b
        /*004e*/ 	.short	0x00ff


	//----- nvinfo : EIATTR_MERCURY_ISA_VERSION
	.align		4
        /*0050*/ 	.byte	0x03, 0x5f
        /*0052*/ 	.short	0x0101


	//----- nvinfo : EIATTR_VRC_CTA_INIT_COUNT
	.align		4
        /*0054*/ 	.byte	0x02, 0x4a
	.zero		1
	.zero		1


	//----- nvinfo : EIATTR_EXIT_INSTR_OFFSETS
	.align		4
        /*0058*/ 	.byte	0x04, 0x1c
        /*005a*/ 	.short	(.L_61 - .L_60)


	//   ....[0]....
.L_60:
        /*005c*/ 	.word	0x00000070


	//   ....[1]....
        /*0060*/ 	.word	0x00000130


	//   ....[2]....
        /*0064*/ 	.word	0x00000170


	//----- nvinfo : EIATTR_CBANK_PARAM_SIZE
	.align		4
.L_61:
        /*0068*/ 	.byte	0x03, 0x19
        /*006a*/ 	.short	0x001c


	//----- nvinfo : EIATTR_PARAM_CBANK
	.align		4
        /*006c*/ 	.byte	0x04, 0x0a
        /*006e*/ 	.short	(.L_63 - .L_62)
	.align		4
.L_62:
        /*0070*/ 	.word	index@(.nv.constant0._Z13callOperationPiS_S_i)
        /*0074*/ 	.short	0x0380
        /*0076*/ 	.short	0x001c


	//----- nvinfo : EIATTR_SW_WAR
	.align		4
.L_63:
        /*0078*/ 	.byte	0x04, 0x36
        /*007a*/ 	.short	(.L_65 - .L_64)
.L_64:
        /*007c*/ 	.word	0x00000008
.L_65:


//--------------------- .nv.callgraph             --------------------------
	.section	.nv.callgraph,"",@"SHT_CUDA_CALLGRAPH"
	.align	4
	.sectionentsize	8
	.align		4
        /*0000*/ 	.word	0x00000000
	.align		4
        /*0004*/ 	.word	0xffffffff
	.align		4
        /*0008*/ 	.word	0x00000000
	.align		4
        /*000c*/ 	.word	0xfffffffe
	.align		4
        /*0010*/ 	.word	0x00000000
	.align		4
        /*0014*/ 	.word	0xfffffffd
	.align		4
        /*0018*/ 	.word	0x00000000
	.align		4
        /*001c*/ 	.word	0xfffffffc


//--------------------- .text._Z26callOperationSharedDynamicPiS_S_i --------------------------
	.section	.text._Z26callOperationSharedDynamicPiS_S_i,"ax",@progbits
	.align	128
        .global         _Z26callOperationSharedDynamicPiS_S_i
        .type           _Z26callOperationSharedDynamicPiS_S_i,@function
        .size           _Z26callOperationSharedDynamicPiS_S_i,(.L_x_3 - _Z26callOperationSharedDynamicPiS_S_i)
        .other          _Z26callOperationSharedDynamicPiS_S_i,@"STO_CUDA_ENTRY STV_DEFAULT"
_Z26callOperationSharedDynamicPiS_S_i:
.text._Z26callOperationSharedDynamicPiS_S_i:
[----:B------:R-:W-:Y:S01]  /*0000*/  LDC R1, c[0x0][0x37c] ;  /* 0x0000df00ff017b82 */ /* 0x000fe20000000800 */
[----:B------:R-:W0:Y:S01]  /*0010*/  S2R R9, SR_CTAID.X ;  /* 0x0000000000097919 */ /* 0x000e220000002500 */
[----:B------:R-:W0:Y:S01]  /*0020*/  LDCU UR4, c[0x0][0x360] ;  /* 0x00006c00ff0477ac */ /* 0x000e220008000800 */
[----:B------:R-:W0:Y:S01]  /*0030*/  S2R R0, SR_TID.X ;  /* 0x0000000000007919 */ /* 0x000e220000002100 */
[----:B------:R-:W1:Y:S01]  /*0040*/  LDCU UR5, c[0x0][0x398] ;  /* 0x00007300ff0577ac */ /* 0x000e620008000800 */
[----:B0-----:R-:W-:-:S05]  /*0050*/  IMAD R9, R9, UR4, R0 ;  /* 0x0000000409097c24 */ /* 0x001fca000f8e0200 */
[----:B-1----:R-:W-:-:S13]  /*0060*/  ISETP.GE.AND P0, PT, R9, UR5, PT ;  /* 0x0000000509007c0c */ /* 0x002fda000bf06270 */
[----:B------:R-:W-:Y:S05]  /*0070*/  @P0 EXIT ;  /* 0x000000000000094d */ /* 0x000fea0003800000 */
[----:B------:R-:W0:Y:S01]  /*0080*/  LDC.64 R2, c[0x0][0x380] ;  /* 0x0000e000ff027b82 */ /* 0x000e220000000a00 */
[----:B------:R-:W1:Y:S07]  /*0090*/  LDCU.64 UR6, c[0x0][0x358] ;  /* 0x00006b00ff0677ac */ /* 0x000e6e0008000a00 */
[----:B------:R-:W2:Y:S08]  /*00a0*/  LDC.64 R4, c[0x0][0x388] ;  /* 0x0000e200ff047b82 */ /* 0x000eb00000000a00 */
[----:B------:R-:W3:Y:S01]  /*00b0*/  S2UR UR5, SR_CgaCtaId ;  /* 0x00000000000579c3 */ /* 0x000ee20000008800 */
[----:B0-----:R-:W-:-:S07]  /*00c0*/  IMAD.WIDE R2, R9, 0x4, R2 ;  /* 0x0000000409027825 */ /* 0x001fce00078e0202 */
[----:B------:R-:W0:Y:S01]  /*00d0*/  LDC.64 R6, c[0x0][0x390] ;  /* 0x0000e400ff067b82 */ /* 0x000e220000000a00 */
[----:B-1----:R-:W4:Y:S01]  /*00e0*/  LDG.E R2, desc[UR6][R2.64] ;  /* 0x0000000602027981 */ /* 0x002f22000c1e1900 */
[----:B--2---:R-:W-:-:S06]  /*00f0*/  IMAD.WIDE R4, R9, 0x4, R4 ;  /* 0x0000000409047825 */ /* 0x004fcc00078e0204 */
[----:B------:R-:W2:Y:S01]  /*0100*/  LDG.E R4, desc[UR6][R4.64] ;  /* 0x0000000604047981 */ /* 0x000ea2000c1e1900 */
[----:B------:R-:W-:Y:S02]  /*0110*/  UMOV UR4, 0x400 ;  /* 0x0000040000047882 */ /* 0x000fe40000000000 */
[----:B---3--:R-:W-:-:S06]  /*0120*/  ULEA UR4, UR5, UR4, 0x18 ;  /* 0x0000000405047291 */ /* 0x008fcc000f8ec0ff */
[C---:B------:R-:W-:Y:S01]  /*0130*/  LEA R11, R9.reuse, UR4, 0x2 ;  /* 0x00000004090b7c11 */ /* 0x040fe2000f8e10ff */
[----:B0-----:R-:W-:-:S04]  /*0140*/  IMAD.WIDE R6, R9, 0x4, R6 ;  /* 0x0000000409067825 */ /* 0x001fc800078e0206 */
[----:B----4-:R-:W-:Y:S01]  /*0150*/  STS [R11], R2 ;  /* 0x000000020b007388 */ /* 0x010fe20000000800 */
[----:B--2---:R-:W-:-:S03]  /*0160*/  VIMNMX R0, PT, PT, R2, R4, PT ;  /* 0x0000000402007248 */ /* 0x004fc60003fe0100 */
[----:B------:R-:W-:Y:S04]  /*0170*/  STS [R11+0x64], R4 ;  /* 0x000064040b007388 */ /* 0x000fe80000000800 */
[----:B------:R-:W-:Y:S04]  /*0180*/  STS [R11+0xc8], R0 ;  /* 0x0000c8000b007388 */ /* 0x000fe80000000800 */
[----:B------:R-:W-:Y:S01]  /*0190*/  STG.E desc[UR6][R6.64], R0 ;  /* 0x0000000006007986 */ /* 0x000fe2000c101906 */
[----:B------:R-:W-:Y:S05]  /*01a0*/  EXIT ;  /* 0x000000000000794d */ /* 0x000fea0003800000 */
.L_x_0:
[----:B------:R-:W-:-:S00]  /*01b0*/  BRA `(.L_x_0) ;  /* 0xfffffffc00fc7947 */ /* 0x000fc0000383ffff */
[----:B------:R-:W-:-:S00]  /*01c0*/  NOP ;  /* 0x0000000000007918 */ /* 0x000fc00000000000 */
        /* <DEDUP_REMOVED lines=11> */
.L_x_3:


//--------------------- .text._Z25callOperationSharedStaticPiS_S_i --------------------------
	.section	.text._Z25callOperationSharedStaticPiS_S_i,"ax",@progbits
	.align	128
        .global         _Z25callOperationSharedStaticPiS_S_i
        .type           _Z25callOperationSharedStaticPiS_S_i,@function
        .size           _Z25callOperationSharedStaticPiS_S_i,(.L_x_4 - _Z25callOperationSharedStaticPiS_S_i)
        .other          _Z25callOperationSharedStaticPiS_S_i,@"STO_CUDA_ENTRY STV_DEFAULT"
_Z25callOperationSharedStaticPiS_S_i:
.text._Z25callOperationSharedStaticPiS_S_i:
        /* <DEDUP_REMOVED lines=14> */
[----:B-1----:R1:W4:Y:S01]  /*00e0*/  LDG.E R2, desc[UR8][R2.64] ;  /* 0x0000000802027981 */ /* 0x002322000c1e1900 */
[----:B--2---:R-:W-:-:S06]  /*00f0*/  IMAD.WIDE R4, R9, 0x4, R4 ;  /* 0x0000000409047825 */ /* 0x004fcc00078e0204 */
[----:B------:R2:W5:Y:S01]  /*0100*/  LDG.E R5, desc[UR8][R4.64] ;  /* 0x0000000804057981 */ /* 0x000562000c1e1900 */
[----:B------:R-:W-:Y:S02]  /*0110*/  UMOV UR4, 0x400 ;  /* 0x0000040000047882 */ /* 0x000fe40000000000 */
[----:B---3--:R-:W-:Y:S02]  /*0120*/  ULEA UR7, UR6, UR4, 0x18 ;  /* 0x0000000406077291 */ /* 0x008fe4000f8ec0ff */
[----:B------:R-:W-:Y:S02]  /*0130*/  UIADD3 UR5, UPT, UPT, UR4, 0x64, URZ ;  /* 0x0000006404057890 */ /* 0x000fe4000fffe0ff */
[----:B------:R-:W-:Y:S02]  /*0140*/  UIADD3 UR4, UPT, UPT, UR4, 0xc8, URZ ;  /* 0x000000c804047890 */ /* 0x000fe4000fffe0ff */
[----:B------:R-:W-:Y:S02]  /*0150*/  ULEA UR5, UR6, UR5, 0x18 ;  /* 0x0000000506057291 */ /* 0x000fe4000f8ec0ff */
[----:B------:R-:W-:Y:S01]  /*0160*/  ULEA UR4, UR6, UR4, 0x18 ;  /* 0x0000000406047291 */ /* 0x000fe2000f8ec0ff */
[C---:B-1----:R-:W-:Y:S01]  /*0170*/  LEA R3, R9.reuse, UR7, 0x2 ;  /* 0x0000000709037c11 */ /* 0x042fe2000f8e10ff */
[----:B0-----:R-:W-:-:S02]  /*0180*/  IMAD.WIDE R6, R9, 0x4, R6 ;  /* 0x0000000409067825 */ /* 0x001fc400078e0206 */
[C---:B------:R-:W-:Y:S02]  /*0190*/  LEA R0, R9.reuse, UR5, 0x2 ;  /* 0x0000000509007c11 */ /* 0x040fe4000f8e10ff */
[----:B--2---:R-:W-:Y:S01]  /*01a0*/  LEA R4, R9, UR4, 0x2 ;  /* 0x0000000409047c11 */ /* 0x004fe2000f8e10ff */
[----:B----4-:R-:W-:Y:S01]  /*01b0*/  STS [R3], R2 ;  /* 0x0000000203007388 */ /* 0x010fe20000000800 */
[----:B-----5:R-:W-:-:S03]  /*01c0*/  VIMNMX R11, PT, PT, R2, R5, PT ;  /* 0x00000005020b7248 */ /* 0x020fc60003fe0100 */
[----:B------:R-:W-:Y:S04]  /*01d0*/  STS [R0], R5 ;  /* 0x0000000500007388 */ /* 0x000fe80000000800 */
[----:B------:R-:W-:Y:S04]  /*01e0*/  STG.E desc[UR8][R6.64], R11 ;  /* 0x0000000b06007986 */ /* 0x000fe8000c101908 */
[----:B------:R-:W-:Y:S01]  /*01f0*/  STS [R4], R11 ;  /* 0x0000000b04007388 */ /* 0x000fe20000000800 */
[----:B------:R-:W-:Y:S05]  /*0200*/  EXIT ;  /* 0x000000000000794d */ /* 0x000fea0003800000 */
.L_x_1:
        /* <DEDUP_REMOVED lines=15> */
.L_x_4:


//--------------------- .text._Z13callOperationPiS_S_i --------------------------
	.section	.text._Z13callOperationPiS_S_i,"ax",@progbits
	.align	128
        .global         _Z13callOperationPiS_S_i
        .type           _Z13callOperationPiS_S_i,@function
        .size           _Z13callOperationPiS_S_i,(.L_x_5 - _Z13callOperationPiS_S_i)
        .other          _Z13callOperationPiS_S_i,@"STO_CUDA_ENTRY STV_DEFAULT"
_Z13callOperationPiS_S_i:
.text._Z13callOperationPiS_S_i:
        /* <DEDUP_REMOVED lines=10> */
[----:B------:R-:W2:Y:S01]  /*00a0*/  LDC.64 R4, c[0x0][0x388] ;  /* 0x0000e200ff047b82 */ /* 0x000ea20000000a00 */
[----:B0-----:R-:W-:-:S06]  /*00b0*/  IMAD.WIDE R2, R9, 0x4, R2 ;  /* 0x0000000409027825 */ /* 0x001fcc00078e0202 */
[----:B-1----:R-:W3:Y:S01]  /*00c0*/  LDG.E R3, desc[UR4][R2.64] ;  /* 0x0000000402037981 */ /* 0x002ee2000c1e1900 */
[----:B--2---:R-:W-:-:S06]  /*00d0*/  IMAD.WIDE R4, R9, 0x4, R4 ;  /* 0x0000000409047825 */ /* 0x004fcc00078e0204 */
[----:B------:R-:W3:Y:S02]  /*00e0*/  LDG.E R4, desc[UR4][R4.64] ;  /* 0x0000000404047981 */ /* 0x000ee4000c1e1900 */
[----:B---3--:R-:W-:-:S13]  /*00f0*/  ISETP.GT.AND P0, PT, R3, R4, PT ;  /* 0x000000040300720c */ /* 0x008fda0003f04270 */
[----:B------:R-:W0:Y:S02]  /*0100*/  @!P0 LDC.64 R6, c[0x0][0x390] ;  /* 0x0000e400ff068b82 */ /* 0x000e240000000a00 */
[----:B0-----:R-:W-:-:S05]  /*0110*/  @!P0 IMAD.WIDE R6, R9, 0x4, R6 ;  /* 0x0000000409068825 */ /* 0x001fca00078e0206 */
[----:B------:R0:W-:Y:S01]  /*0120*/  @!P0 STG.E desc[UR4][R6.64], R3 ;  /* 0x0000000306008986 */ /* 0x0001e2000c101904 */
[----:B------:R-:W-:Y:S05]  /*0130*/  @!P0 EXIT ;  /* 0x000000000000894d */ /* 0x000fea0003800000 */
[----:B0-----:R-:W0:Y:S02]  /*0140*/  LDC.64 R2, c[0x0][0x390] ;  /* 0x0000e400ff027b82 */ /* 0x001e240000000a00 */
[----:B0-----:R-:W-:-:S05]  /*0150*/  IMAD.WIDE R2, R9, 0x4, R2 ;  /* 0x0000000409027825 */ /* 0x001fca00078e0202 */
[----:B------:R-:W-:Y:S01]  /*0160*/  STG.E desc[UR4][R2.64], R4 ;  /* 0x0000000402007986 */ /* 0x000fe2000c101904 */
[----:B------:R-:W-:Y:S05]  /*0170*/  EXIT ;  /* 0x000000000000794d */ /* 0x000fea0003800000 */
.L_x_2:
        /* <DEDUP_REMOVED lines=16> */
.L_x_5:


//--------------------- .nv.shared._Z26callOperationSharedDynamicPiS_S_i --------------------------
	.section	.nv.shared._Z26callOperationSharedDynamicPiS_S_i,"aw",@nobits
	.sectionflags	@""
	.align	16
	.zero		1024


//--------------------- .nv.shared.reserved.0     --------------------------
	.section	.nv.shared.reserved.0,"aw",@nobits
	.weak		__nv_reservedSMEM_offset_0_alias
	.size		__nv_reservedSMEM_offset_0_alias, 0, 64
	.other		__nv_reservedSMEM_offset_0_alias,@"STO_CUDA_RESERVED_SHARED STV_DEFAULT"
__nv_reservedSMEM_offset_0_alias:
	.zero		0
	.zero		64


//--------------------- .nv.shared._Z25callOperationSharedStaticPiS_S_i --------------------------
	.section	.nv.shared._Z25callOperationSharedStaticPiS_S_i,"aw",@nobits
	.sectionflags	@""
	.align	16
.nv.shared._Z25callOperationSharedStaticPiS_S_i:
	.zero		1328


//--------------------- .nv.shared._Z13callOperationPiS_S_i --------------------------
	.section	.nv.shared._Z13callOperationPiS_S_i,"aw",@nobits
	.sectionflags	@""
	.align	16
	.zero		1024


//--------------------- .nv.constant0._Z26callOperationSharedDynamicPiS_S_i --------------------------
	.section	.nv.constant0._Z26callOperationSharedDynamicPiS_S_i,"a",@progbits
	.sectionflags	@""
	.align	4
.nv.constant0._Z26callOperationSharedDynamicPiS_S_i:
	.zero		924


//--------------------- .nv.constant0._Z25callOperationSharedStaticPiS_S_i --------------------------
	.section	.nv.constant0._Z25callOperationSharedStaticPiS_S_i,"a",@progbits
	.sectionflags	@""
	.align	4
.nv.constant0._Z25callOperationSharedStaticPiS_S_i:
	.zero		924


//--------------------- .nv.constant0._Z13callOperationPiS_S_i --------------------------
	.section	.nv.constant0._Z13callOperationPiS_S_i,"a",@progbits
	.sectionflags	@""
	.align	4
.nv.constant0._Z13callOperationPiS_S_i:
	.zero		924


//--------------------- SYMBOLS --------------------------

	.type		.nv.reservedSmem.offset0,@object
	.size		.nv.reservedSmem.offset0,0x4
	.type		.nv.reservedSmem.cap,@object
	.size		.nv.reservedSmem.cap,0x4
